//
// Generated by NVIDIA NVVM Compiler
//
// Compiler Build ID: CL-36424714
// Cuda compilation tools, release 13.0, V13.0.88
// Based on NVVM 20.0.0
//

.version 9.0
.target sm_100
.address_size 64

	// .globl	_Z16computeMinMaxSumPiS_S_S_Px
// _ZZ16computeMinMaxSumPiS_S_S_PxE7minVals has been demoted
// _ZZ16computeMinMaxSumPiS_S_S_PxE7maxVals has been demoted
// _ZZ16computeMinMaxSumPiS_S_S_PxE7sumVals has been demoted

.visible .entry _Z16computeMinMaxSumPiS_S_S_Px(
	.param .u64 .ptr .align 1 _Z16computeMinMaxSumPiS_S_S_Px_param_0,
	.param .u64 .ptr .align 1 _Z16computeMinMaxSumPiS_S_S_Px_param_1,
	.param .u64 .ptr .align 1 _Z16computeMinMaxSumPiS_S_S_Px_param_2,
	.param .u64 .ptr .align 1 _Z16computeMinMaxSumPiS_S_S_Px_param_3,
	.param .u64 .ptr .align 1 _Z16computeMinMaxSumPiS_S_S_Px_param_4
)
{
	.reg .pred 	%p<6>;
	.reg .b32 	%r<37>;
	.reg .b64 	%rd<23>;
	// demoted variable
	.shared .align 4 .b8 _ZZ16computeMinMaxSumPiS_S_S_PxE7minVals[1024];
	// demoted variable
	.shared .align 4 .b8 _ZZ16computeMinMaxSumPiS_S_S_PxE7maxVals[1024];
	// demoted variable
	.shared .align 8 .b8 _ZZ16computeMinMaxSumPiS_S_S_PxE7sumVals[2048];
	ld.param.u64 	%rd1, [_Z16computeMinMaxSumPiS_S_S_Px_param_0];
	ld.param.u64 	%rd2, [_Z16computeMinMaxSumPiS_S_S_Px_param_1];
	ld.param.u64 	%rd3, [_Z16computeMinMaxSumPiS_S_S_Px_param_2];
	ld.param.u64 	%rd4, [_Z16computeMinMaxSumPiS_S_S_Px_param_3];
	ld.param.u64 	%rd5, [_Z16computeMinMaxSumPiS_S_S_Px_param_4];
	mov.u32 	%r1, %tid.x;
	mov.u32 	%r9, %ctaid.x;
	mov.u32 	%r36, %ntid.x;
	mad.lo.s32 	%r3, %r9, %r36, %r1;
	setp.gt.s32 	%p1, %r3, 999;
	shl.b32 	%r10, %r1, 2;
	mov.u32 	%r11, _ZZ16computeMinMaxSumPiS_S_S_PxE7minVals;
	add.s32 	%r4, %r11, %r10;
	mov.u32 	%r12, _ZZ16computeMinMaxSumPiS_S_S_PxE7maxVals;
	add.s32 	%r5, %r12, %r10;
	shl.b32 	%r13, %r1, 3;
	mov.u32 	%r14, _ZZ16computeMinMaxSumPiS_S_S_PxE7sumVals;
	add.s32 	%r6, %r14, %r13;
	@%p1 bra 	$L__BB0_2;
	cvta.to.global.u64 	%rd7, %rd1;
	cvta.to.global.u64 	%rd8, %rd2;
	mul.wide.s32 	%rd9, %r3, 4;
	add.s64 	%rd10, %rd7, %rd9;
	ld.global.u32 	%r17, [%rd10];
	add.s64 	%rd11, %rd8, %rd9;
	ld.global.u32 	%r18, [%rd11];
	min.s32 	%r19, %r17, %r18;
	st.shared.u32 	[%r4], %r19;
	max.s32 	%r20, %r17, %r18;
	st.shared.u32 	[%r5], %r20;
	cvt.s64.s32 	%rd12, %r17;
	cvt.s64.s32 	%rd13, %r18;
	add.s64 	%rd14, %rd13, %rd12;
	st.shared.u64 	[%r6], %rd14;
	bra.uni 	$L__BB0_3;
$L__BB0_2:
	mov.b32 	%r15, 2147483647;
	st.shared.u32 	[%r4], %r15;
	mov.b32 	%r16, -2147483648;
	st.shared.u32 	[%r5], %r16;
	mov.b64 	%rd6, 0;
	st.shared.u64 	[%r6], %rd6;
$L__BB0_3:
	bar.sync 	0;
	setp.lt.u32 	%p2, %r36, 2;
	@%p2 bra 	$L__BB0_7;
$L__BB0_4:
	shr.u32 	%r8, %r36, 1;
	setp.ge.u32 	%p3, %r1, %r8;
	@%p3 bra 	$L__BB0_6;
	ld.shared.u32 	%r21, [%r4];
	shl.b32 	%r22, %r8, 2;
	add.s32 	%r23, %r4, %r22;
	ld.shared.u32 	%r24, [%r23];
	min.s32 	%r25, %r21, %r24;
	st.shared.u32 	[%r4], %r25;
	ld.shared.u32 	%r26, [%r5];
	add.s32 	%r27, %r5, %r22;
	ld.shared.u32 	%r28, [%r27];
	max.s32 	%r29, %r26, %r28;
	st.shared.u32 	[%r5], %r29;
	shl.b32 	%r30, %r8, 3;
	add.s32 	%r31, %r6, %r30;
	ld.shared.u64 	%rd15, [%r31];
	ld.shared.u64 	%rd16, [%r6];
	add.s64 	%rd17, %rd16, %rd15;
	st.shared.u64 	[%r6], %rd17;
$L__BB0_6:
	bar.sync 	0;
	setp.gt.u32 	%p4, %r36, 3;
	mov.u32 	%r36, %r8;
	@%p4 bra 	$L__BB0_4;
$L__BB0_7:
	setp.ne.s32 	%p5, %r1, 0;
	@%p5 bra 	$L__BB0_9;
	ld.shared.u32 	%r32, [_ZZ16computeMinMaxSumPiS_S_S_PxE7minVals];
	cvta.to.global.u64 	%rd18, %rd3;
	atom.global.min.s32 	%r33, [%rd18], %r32;
	ld.shared.u32 	%r34, [_ZZ16computeMinMaxSumPiS_S_S_PxE7maxVals];
	cvta.to.global.u64 	%rd19, %rd4;
	atom.global.max.s32 	%r35, [%rd19], %r34;
	ld.shared.u64 	%rd20, [_ZZ16computeMinMaxSumPiS_S_S_PxE7sumVals];
	cvta.to.global.u64 	%rd21, %rd5;
	atom.global.add.u64 	%rd22, [%rd21], %rd20;
$L__BB0_9:
	ret;

}


// ===== COMPILED SASS (sm_100) =====

	.target	sm_100

	.elftype	@"ET_EXEC"


//--------------------- .note.nv.tkinfo           --------------------------
	.section	.note.nv.tkinfo,"",@"SHT_NOTE"
	.sectionflags	@"SHF_NOTE_NV_TKINFO"
	.tkinfo
        /*0018*/ 	.word	0x00000002
        /*0030*/ 	.string	""
        /*0030*/ 	.string	"ptxas"
        /*0030*/ 	.string	"Cuda compilation tools, release 13.0, V13.0.88"
        /*0030*/ 	.string	"Build cuda_13.0.r13.0/compiler.36424714_0"
        /*0030*/ 	.string	"-arch sm_100 -m 64 "



//--------------------- .note.nv.cuinfo           --------------------------
	.section	.note.nv.cuinfo,"",@"SHT_NOTE"
	.sectionflags	@"SHF_NOTE_NV_CUINFO"
        /*0018*/ 	.short	0x0002
        /*001a*/ 	.short	0x0064
        /*001c*/ 	.short	0x0082
	.zero		2


//--------------------- .nv.info                  --------------------------
	.section	.nv.info,"",@"SHT_CUDA_INFO"
	.align	4


	//----- nvinfo : EIATTR_REGCOUNT
	.align		4
        /*0000*/ 	.byte	0x04, 0x2f
        /*0002*/ 	.short	(.L_1 - .L_0)
	.align		4
.L_0:
        /*0004*/ 	.word	index@(_Z16computeMinMaxSumPiS_S_S_Px)
        /*0008*/ 	.word	0x00000012


	//----- nvinfo : EIATTR_FRAME_SIZE
	.align		4
.L_1:
        /*000c*/ 	.byte	0x04, 0x11
        /*000e*/ 	.short	(.L_3 - .L_2)
	.align		4
.L_2:
        /*0010*/ 	.word	index@(_Z16computeMinMaxSumPiS_S_S_Px)
        /*0014*/ 	.word	0x00000000


	//----- nvinfo : EIATTR_MIN_STACK_SIZE
	.align		4
.L_3:
        /*0018*/ 	.byte	0x04, 0x12
        /*001a*/ 	.short	(.L_5 - .L_4)
	.align		4
.L_4:
        /*001c*/ 	.word	index@(_Z16computeMinMaxSumPiS_S_S_Px)
        /*0020*/ 	.word	0x00000000
.L_5:


//--------------------- .nv.compat                --------------------------
	.section	.nv.compat,"",@"SHT_CUDA_COMPAT_INFO"
	.align	4
        /*0000*/ 	.byte	0x02, 0x09, 0x00, 0x00, 0x02, 0x02, 0x01, 0x00, 0x02, 0x05, 0x05, 0x00, 0x03, 0x07, 0x01, 0x01
        /*0010*/ 	.byte	0x02, 0x03, 0x00, 0x00, 0x02, 0x06, 0x01, 0x00, 0x04, 0x0b, 0x08, 0x00, 0x09, 0x00, 0x00, 0x00
        /*0020*/ 	.byte	0x00, 0x00, 0x00, 0x00


//--------------------- .nv.info._Z16computeMinMaxSumPiS_S_S_Px --------------------------
	.section	.nv.info._Z16computeMinMaxSumPiS_S_S_Px,"",@"SHT_CUDA_INFO"
	.sectionflags	@""
	.align	4


	//----- nvinfo : EIATTR_CUDA_API_VERSION
	.align		4
        /*0000*/ 	.byte	0x04, 0x37
        /*0002*/ 	.short	(.L_7 - .L_6)
.L_6:
        /*0004*/ 	.word	0x00000082


	//----- nvinfo : EIATTR_KPARAM_INFO
	.align		4
.L_7:
        /*0008*/ 	.byte	0x04, 0x17
        /*000a*/ 	.short	(.L_9 - .L_8)
.L_8:
        /*000c*/ 	.word	0x00000000
        /*0010*/ 	.short	0x0004
        /*0012*/ 	.short	0x0020
        /*0014*/ 	.byte	0x00, 0xf5, 0x21, 0x00


	//----- nvinfo : EIATTR_KPARAM_INFO
	.align		4
.L_9:
        /*0018*/ 	.byte	0x04, 0x17
        /*001a*/ 	.short	(.L_11 - .L_10)
.L_10:
        /*001c*/ 	.word	0x00000000
        /*0020*/ 	.short	0x0003
        /*0022*/ 	.short	0x0018
        /*0024*/ 	.byte	0x00, 0xf5, 0x21, 0x00


	//----- nvinfo : EIATTR_KPARAM_INFO
	.align		4
.L_11:
        /*0028*/ 	.byte	0x04, 0x17
        /*002a*/ 	.short	(.L_13 - .L_12)
.L_12:
        /*002c*/ 	.word	0x00000000
        /*0030*/ 	.short	0x0002
        /*0032*/ 	.short	0x0010
        /*0034*/ 	.byte	0x00, 0xf5, 0x21, 0x00


	//----- nvinfo : EIATTR_KPARAM_INFO
	.align		4
.L_13:
        /*0038*/ 	.byte	0x04, 0x17
        /*003a*/ 	.short	(.L_15 - .L_14)
.L_14:
        /*003c*/ 	.word	0x00000000
        /*0040*/ 	.short	0x0001
        /*0042*/ 	.short	0x0008
        /*0044*/ 	.byte	0x00, 0xf5, 0x21, 0x00


	//----- nvinfo : EIATTR_KPARAM_INFO
	.align		4
.L_15:
        /*0048*/ 	.byte	0x04, 0x17
        /*004a*/ 	.short	(.L_17 - .L_16)
.L_16:
        /*004c*/ 	.word	0x00000000
        /*0050*/ 	.short	0x0000
        /*0052*/ 	.short	0x0000
        /*0054*/ 	.byte	0x00, 0xf5, 0x21, 0x00


	//----- nvinfo : EIATTR_SPARSE_MMA_MASK
	.align		4
.L_17:
        /*0058*/ 	.byte	0x03, 0x50
        /*005a*/ 	.short	0x0000


	//----- nvinfo : EIATTR_MAXREG_COUNT
	.align		4
        /*005c*/ 	.byte	0x03, 0x1b
        /*005e*/ 	.short	0x00ff


	//----- nvinfo : EIATTR_NUM_BARRIERS
	.align		4
        /*0060*/ 	.byte	0x02, 0x4c
        /*0062*/ 	.byte	0x01
	.zero		1


	//----- nvinfo : EIATTR_MERCURY_ISA_VERSION
	.align		4
        /*0064*/ 	.byte	0x03, 0x5f
        /*0066*/ 	.short	0x0101


	//----- nvinfo : EIATTR_VRC_CTA_INIT_COUNT
	.align		4
        /*0068*/ 	.byte	0x02, 0x4a
	.zero		1
	.zero		1


	//----- nvinfo : EIATTR_EXIT_INSTR_OFFSETS
	.align		4
        /*006c*/ 	.byte	0x04, 0x1c
        /*006e*/ 	.short	(.L_19 - .L_18)


	//   ....[0]....
.L_18:
        /*0070*/ 	.word	0x00000410


	//   ....[1]....
        /*0074*/ 	.word	0x000004e0


	//----- nvinfo : EIATTR_CRS_STACK_SIZE
	.align		4
.L_19:
        /*0078*/ 	.byte	0x04, 0x1e
        /*007a*/ 	.short	(.L_21 - .L_20)
.L_20:
        /*007c*/ 	.word	0x00000000


	//----- nvinfo : EIATTR_CBANK_PARAM_SIZE
	.align		4
.L_21:
        /*0080*/ 	.byte	0x03, 0x19
        /*0082*/ 	.short	0x0028


	//----- nvinfo : EIATTR_PARAM_CBANK
	.align		4
        /*0084*/ 	.byte	0x04, 0x0a
        /*0086*/ 	.short	(.L_23 - .L_22)
	.align		4
.L_22:
        /*0088*/ 	.word	index@(.nv.constant0._Z16computeMinMaxSumPiS_S_S_Px)
        /*008c*/ 	.short	0x0380
        /*008e*/ 	.short	0x0028


	//----- nvinfo : EIATTR_SW_WAR
	.align		4
.L_23:
        /*0090*/ 	.byte	0x04, 0x36
        /*0092*/ 	.short	(.L_25 - .L_24)
.L_24:
        /*0094*/ 	.word	0x00000008
.L_25:


//--------------------- .nv.callgraph             --------------------------
	.section	.nv.callgraph,"",@"SHT_CUDA_CALLGRAPH"
	.align	4
	.sectionentsize	8
	.align		4
        /*0000*/ 	.word	0x00000000
	.align		4
        /*0004*/ 	.word	0xffffffff
	.align		4
        /*0008*/ 	.word	0x00000000
	.align		4
        /*000c*/ 	.word	0xfffffffe
	.align		4
        /*0010*/ 	.word	0x00000000
	.align		4
        /*0014*/ 	.word	0xfffffffd
	.align		4
        /*0018*/ 	.word	0x00000000
	.align		4
        /*001c*/ 	.word	0xfffffffc


//--------------------- .text._Z16computeMinMaxSumPiS_S_S_Px --------------------------
	.section	.text._Z16computeMinMaxSumPiS_S_S_Px,"ax",@progbits
	.align	128
        .global         _Z16computeMinMaxSumPiS_S_S_Px
        .type           _Z16computeMinMaxSumPiS_S_S_Px,@function
        .size           _Z16computeMinMaxSumPiS_S_S_Px,(.L_x_5 - _Z16computeMinMaxSumPiS_S_S_Px)
        .other          _Z16computeMinMaxSumPiS_S_S_Px,@"STO_CUDA_ENTRY STV_DEFAULT"
_Z16computeMinMaxSumPiS_S_S_Px:
.text._Z16computeMinMaxSumPiS_S_S_Px:
[----:B------:R-:W-:Y:S01]  /*0000*/  LDC R1, c[0x0][0x37c] ;  /* 0x0000df00ff017b82 */ /* 0x000fe20000000800 */
[----:B------:R-:W0:Y:S07]  /*0010*/  S2R R0, SR_TID.X ;  /* 0x0000000000007919 */ /* 0x000e2e0000002100 */
[----:B------:R-:W0:Y:S01]  /*0020*/  S2UR UR4, SR_CTAID.X ;  /* 0x00000000000479c3 */ /* 0x000e220000002500 */
[----:B------:R-:W1:Y:S07]  /*0030*/  LDCU.64 UR8, c[0x0][0x358] ;  /* 0x00006b00ff0877ac */ /* 0x000e6e0008000a00 */
[----:B------:R-:W0:Y:S08]  /*0040*/  LDC R3, c[0x0][0x360] ;  /* 0x0000d800ff037b82 */ /* 0x000e300000000800 */
[----:B------:R-:W2:Y:S08]  /*0050*/  LDC.64 R4, c[0x0][0x380] ;  /* 0x0000e000ff047b82 */ /* 0x000eb00000000a00 */
[----:B------:R-:W3:Y:S01]  /*0060*/  LDC.64 R6, c[0x0][0x388] ;  /* 0x0000e200ff067b82 */ /* 0x000ee20000000a00 */
[----:B0-----:R-:W-:-:S05]  /*0070*/  IMAD R9, R3, UR4, R0 ;  /* 0x0000000403097c24 */ /* 0x001fca000f8e0200 */
[----:B------:R-:W-:-:S13]  /*0080*/  ISETP.GT.AND P0, PT, R9, 0x3e7, PT ;  /* 0x000003e70900780c */ /* 0x000fda0003f04270 */
[----:B--2---:R-:W-:-:S04]  /*0090*/  @!P0 IMAD.WIDE R4, R9, 0x4, R4 ;  /* 0x0000000409048825 */ /* 0x004fc800078e0204 */
[----:B---3--:R-:W-:Y:S02]  /*00a0*/  @!P0 IMAD.WIDE R6, R9, 0x4, R6 ;  /* 0x0000000409068825 */ /* 0x008fe400078e0206 */
[----:B-1----:R-:W2:Y:S04]  /*00b0*/  @!P0 LDG.E R5, desc[UR8][R4.64] ;  /* 0x0000000804058981 */ /* 0x002ea8000c1e1900 */
[----:B------:R-:W3:Y:S01]  /*00c0*/  @!P0 LDG.E R6, desc[UR8][R6.64] ;  /* 0x0000000806068981 */ /* 0x000ee2000c1e1900 */
[----:B------:R-:W0:Y:S01]  /*00d0*/  S2UR UR6, SR_CgaCtaId ;  /* 0x00000000000679c3 */ /* 0x000e220000008800 */
[----:B------:R-:W-:Y:S01]  /*00e0*/  UMOV UR4, 0x400 ;  /* 0x0000040000047882 */ /* 0x000fe20000000000 */
[----:B------:R-:W-:Y:S01]  /*00f0*/  @P0 IMAD.MOV.U32 R13, RZ, RZ, 0x7fffffff ;  /* 0x7fffffffff0d0424 */ /* 0x000fe200078e00ff */
[----:B------:R-:W-:Y:S01]  /*0100*/  UIADD3 UR5, UPT, UPT, UR4, 0x400, URZ ;  /* 0x0000040004057890 */ /* 0x000fe2000fffe0ff */
[----:B------:R-:W-:Y:S01]  /*0110*/  @P0 IMAD.MOV.U32 R15, RZ, RZ, -0x80000000 ;  /* 0x80000000ff0f0424 */ /* 0x000fe200078e00ff */
[----:B0-----:R-:W-:-:S02]  /*0120*/  ULEA UR7, UR6, UR4, 0x18 ;  /* 0x0000000406077291 */ /* 0x001fc4000f8ec0ff */
[----:B------:R-:W-:Y:S02]  /*0130*/  UIADD3 UR4, UPT, UPT, UR4, 0x800, URZ ;  /* 0x0000080004047890 */ /* 0x000fe4000fffe0ff */
[----:B------:R-:W-:Y:S02]  /*0140*/  ULEA UR5, UR6, UR5, 0x18 ;  /* 0x0000000506057291 */ /* 0x000fe4000f8ec0ff */
[----:B------:R-:W-:Y:S01]  /*0150*/  ULEA UR4, UR6, UR4, 0x18 ;  /* 0x0000000406047291 */ /* 0x000fe2000f8ec0ff */
[----:B------:R-:W-:-:S03]  /*0160*/  LEA R2, R0, UR7, 0x2 ;  /* 0x0000000700027c11 */ /* 0x000fc6000f8e10ff */
[C---:B------:R-:W-:Y:S02]  /*0170*/  LEA R8, R0.reuse, UR5, 0x2 ;  /* 0x0000000500087c11 */ /* 0x040fe4000f8e10ff */
[----:B------:R-:W-:Y:S02]  /*0180*/  LEA R9, R0, UR4, 0x3 ;  /* 0x0000000400097c11 */ /* 0x000fe4000f8e18ff */
[----:B---3--:R-:W-:Y:S02]  /*0190*/  @!P0 SHF.R.S32.HI R10, RZ, 0x1f, R6 ;  /* 0x0000001fff0a8819 */ /* 0x008fe40000011406 */
[CC--:B--2---:R-:W-:Y:S02]  /*01a0*/  @!P0 IADD3 R4, P1, PT, R5.reuse, R6.reuse, RZ ;  /* 0x0000000605048210 */ /* 0x0c4fe40007f3e0ff */
[CC--:B------:R-:W-:Y:S02]  /*01b0*/  @!P0 VIMNMX R11, PT, PT, R5.reuse, R6.reuse, PT ;  /* 0x00000006050b8248 */ /* 0x0c0fe40003fe0100 */
[----:B------:R-:W-:-:S02]  /*01c0*/  @!P0 VIMNMX R7, PT, PT, R5, R6, !PT ;  /* 0x0000000605078248 */ /* 0x000fc40007fe0100 */
[----:B------:R-:W-:Y:S01]  /*01d0*/  @!P0 LEA.HI.X.SX32 R5, R5, R10, 0x1, P1 ;  /* 0x0000000a05058211 */ /* 0x000fe200008f0eff */
[----:B------:R0:W-:Y:S04]  /*01e0*/  @!P0 STS [R2], R11 ;  /* 0x0000000b02008388 */ /* 0x0001e80000000800 */
[----:B------:R0:W-:Y:S04]  /*01f0*/  @!P0 STS [R8], R7 ;  /* 0x0000000708008388 */ /* 0x0001e80000000800 */
[----:B------:R0:W-:Y:S04]  /*0200*/  @!P0 STS.64 [R9], R4 ;  /* 0x0000000409008388 */ /* 0x0001e80000000a00 */
[----:B------:R0:W-:Y:S04]  /*0210*/  @P0 STS [R2], R13 ;  /* 0x0000000d02000388 */ /* 0x0001e80000000800 */
[----:B------:R0:W-:Y:S04]  /*0220*/  @P0 STS [R8], R15 ;  /* 0x0000000f08000388 */ /* 0x0001e80000000800 */
[----:B------:R0:W-:Y:S01]  /*0230*/  @P0 STS.64 [R9], RZ ;  /* 0x000000ff09000388 */ /* 0x0001e20000000a00 */
[----:B------:R-:W-:Y:S01]  /*0240*/  BAR.SYNC.DEFER_BLOCKING 0x0 ;  /* 0x0000000000007b1d */ /* 0x000fe20000010000 */
[----:B------:R-:W-:-:S13]  /*0250*/  ISETP.GE.U32.AND P0, PT, R3, 0x2, PT ;  /* 0x000000020300780c */ /* 0x000fda0003f06070 */
[----:B0-----:R-:W-:Y:S05]  /*0260*/  @!P0 BRA `(.L_x_0) ;  /* 0x0000000000648947 */ /* 0x001fea0003800000 */
.L_x_3:
[----:B------:R-:W-:Y:S01]  /*0270*/  SHF.R.U32.HI R15, RZ, 0x1, R3 ;  /* 0x00000001ff0f7819 */ /* 0x000fe20000011603 */
[----:B------:R-:W-:Y:S03]  /*0280*/  BSSY.RECONVERGENT B0, `(.L_x_1) ;  /* 0x0000013000007945 */ /* 0x000fe60003800200 */
[----:B------:R-:W-:-:S13]  /*0290*/  ISETP.GE.U32.AND P0, PT, R0, R15, PT ;  /* 0x0000000f0000720c */ /* 0x000fda0003f06070 */
[----:B0-----:R-:W-:Y:S05]  /*02a0*/  @P0 BRA `(.L_x_2) ;  /* 0x0000000000400947 */ /* 0x001fea0003800000 */
[C---:B------:R-:W-:Y:S01]  /*02b0*/  IMAD R10, R15.reuse, 0x4, R2 ;  /* 0x000000040f0a7824 */ /* 0x040fe200078e0202 */
[----:B------:R-:W-:Y:S01]  /*02c0*/  LDS R4, [R2] ;  /* 0x0000000002047984 */ /* 0x000fe20000000800 */
[C---:B------:R-:W-:Y:S02]  /*02d0*/  IMAD R12, R15.reuse, 0x4, R8 ;  /* 0x000000040f0c7824 */ /* 0x040fe400078e0208 */
[----:B------:R-:W-:Y:S01]  /*02e0*/  IMAD R14, R15, 0x8, R9 ;  /* 0x000000080f0e7824 */ /* 0x000fe200078e0209 */
[----:B------:R-:W0:Y:S02]  /*02f0*/  LDS R5, [R10] ;  /* 0x000000000a057984 */ /* 0x000e240000000800 */
[----:B0-----:R-:W-:-:S05]  /*0300*/  VIMNMX R11, PT, PT, R4, R5, PT ;  /* 0x00000005040b7248 */ /* 0x001fca0003fe0100 */
[----:B------:R-:W-:Y:S04]  /*0310*/  STS [R2], R11 ;  /* 0x0000000b02007388 */ /* 0x000fe80000000800 */
[----:B------:R-:W-:Y:S04]  /*0320*/  LDS R5, [R12] ;  /* 0x000000000c057984 */ /* 0x000fe80000000800 */
[----:B------:R-:W0:Y:S02]  /*0330*/  LDS R4, [R8] ;  /* 0x0000000008047984 */ /* 0x000e240000000800 */
[----:B0-----:R-:W-:-:S05]  /*0340*/  VIMNMX R13, PT, PT, R4, R5, !PT ;  /* 0x00000005040d7248 */ /* 0x001fca0007fe0100 */
[----:B------:R-:W-:Y:S04]  /*0350*/  STS [R8], R13 ;  /* 0x0000000d08007388 */ /* 0x000fe80000000800 */
[----:B------:R-:W-:Y:S04]  /*0360*/  LDS.64 R4, [R14] ;  /* 0x000000000e047984 */ /* 0x000fe80000000a00 */
[----:B------:R-:W0:Y:S02]  /*0370*/  LDS.64 R6, [R9] ;  /* 0x0000000009067984 */ /* 0x000e240000000a00 */
[----:B0-----:R-:W-:-:S05]  /*0380*/  IADD3 R4, P0, PT, R4, R6, RZ ;  /* 0x0000000604047210 */ /* 0x001fca0007f1e0ff */
[----:B------:R-:W-:-:S05]  /*0390*/  IMAD.X R5, R5, 0x1, R7, P0 ;  /* 0x0000000105057824 */ /* 0x000fca00000e0607 */
[----:B------:R0:W-:Y:S03]  /*03a0*/  STS.64 [R9], R4 ;  /* 0x0000000409007388 */ /* 0x0001e60000000a00 */
.L_x_2:
[----:B------:R-:W-:Y:S05]  /*03b0*/  BSYNC.RECONVERGENT B0 ;  /* 0x0000000000007941 */ /* 0x000fea0003800200 */
.L_x_1:
[----:B------:R-:W-:Y:S01]  /*03c0*/  BAR.SYNC.DEFER_BLOCKING 0x0 ;  /* 0x0000000000007b1d */ /* 0x000fe20000010000 */
[----:B------:R-:W-:Y:S01]  /*03d0*/  ISETP.GT.U32.AND P0, PT, R3, 0x3, PT ;  /* 0x000000030300780c */ /* 0x000fe20003f04070 */
[----:B------:R-:W-:-:S12]  /*03e0*/  IMAD.MOV.U32 R3, RZ, RZ, R15 ;  /* 0x000000ffff037224 */ /* 0x000fd800078e000f */
[----:B------:R-:W-:Y:S05]  /*03f0*/  @P0 BRA `(.L_x_3) ;  /* 0xfffffffc009c0947 */ /* 0x000fea000383ffff */
.L_x_0:
[----:B------:R-:W-:-:S13]  /*0400*/  ISETP.NE.AND P0, PT, R0, RZ, PT ;  /* 0x000000ff0000720c */ /* 0x000fda0003f05270 */
[----:B------:R-:W-:Y:S05]  /*0410*/  @P0 EXIT ;  /* 0x000000000000094d */ /* 0x000fea0003800000 */
[----:B------:R-:W1:Y:S01]  /*0420*/  S2UR UR5, SR_CgaCtaId ;  /* 0x00000000000579c3 */ /* 0x000e620000008800 */
[----:B------:R-:W-:-:S07]  /*0430*/  UMOV UR4, 0x400 ;  /* 0x0000040000047882 */ /* 0x000fce0000000000 */
[----:B------:R-:W2:Y:S08]  /*0440*/  LDC.64 R2, c[0x0][0x390] ;  /* 0x0000e400ff027b82 */ /* 0x000eb00000000a00 */
[----:B0-----:R-:W0:Y:S01]  /*0450*/  LDC.64 R4, c[0x0][0x398] ;  /* 0x0000e600ff047b82 */ /* 0x001e220000000a00 */
[----:B-1----:R-:W-:-:S07]  /*0460*/  ULEA UR4, UR5, UR4, 0x18 ;  /* 0x0000000405047291 */ /* 0x002fce000f8ec0ff */
[----:B------:R-:W1:Y:S02]  /*0470*/  LDC.64 R8, c[0x0][0x3a0] ;  /* 0x0000e800ff087b82 */ /* 0x000e640000000a00 */
[----:B------:R-:W2:Y:S04]  /*0480*/  LDS R11, [UR4] ;  /* 0x00000004ff0b7984 */ /* 0x000ea80008000800 */
[----:B------:R-:W0:Y:S04]  /*0490*/  LDS R13, [UR4+0x400] ;  /* 0x00040004ff0d7984 */ /* 0x000e280008000800 */
[----:B------:R-:W1:Y:S04]  /*04a0*/  LDS.64 R6, [UR4+0x800] ;  /* 0x00080004ff067984 */ /* 0x000e680008000a00 */
[----:B--2---:R-:W-:Y:S04]  /*04b0*/  REDG.E.MIN.S32.STRONG.GPU desc[UR8][R2.64], R11 ;  /* 0x0000000b0200798e */ /* 0x004fe8000c92e308 */
[----:B0-----:R-:W-:Y:S04]  /*04c0*/  REDG.E.MAX.S32.STRONG.GPU desc[UR8][R4.64], R13 ;  /* 0x0000000d0400798e */ /* 0x001fe8000d12e308 */
[----:B-1----:R-:W-:Y:S01]  /*04d0*/  REDG.E.ADD.64.STRONG.GPU desc[UR8][R8.64], R6 ;  /* 0x000000060800798e */ /* 0x002fe2000c12e508 */
[----:B------:R-:W-:Y:S05]  /*04e0*/  EXIT ;  /* 0x000000000000794d */ /* 0x000fea0003800000 */
.L_x_4:
[----:B------:R-:W-:-:S00]  /*04f0*/  BRA `(.L_x_4) ;  /* 0xfffffffc00fc7947 */ /* 0x000fc0000383ffff */
[----:B------:R-:W-:-:S00]  /*0500*/  NOP ;  /* 0x0000000000007918 */ /* 0x000fc00000000000 */
[----:B------:R-:W-:-:S00]  /*0510*/  NOP ;  /* 0x0000000000007918 */ /* 0x000fc00000000000 */
[----:B------:R-:W-:-:S00]  /*0520*/  NOP ;  /* 0x0000000000007918 */ /* 0x000fc00000000000 */
[----:B------:R-:W-:-:S00]  /*0530*/  NOP ;  /* 0x0000000000007918 */ /* 0x000fc00000000000 */
[----:B------:R-:W-:-:S00]  /*0540*/  NOP ;  /* 0x0000000000007918 */ /* 0x000fc00000000000 */
[----:B------:R-:W-:-:S00]  /*0550*/  NOP ;  /* 0x0000000000007918 */ /* 0x000fc00000000000 */
[----:B------:R-:W-:-:S00]  /*0560*/  NOP ;  /* 0x0000000000007918 */ /* 0x000fc00000000000 */
[----:B------:R-:W-:-:S00]  /*0570*/  NOP ;  /* 0x0000000000007918 */ /* 0x000fc00000000000 */
.L_x_5:


//--------------------- .nv.shared._Z16computeMinMaxSumPiS_S_S_Px --------------------------
	.section	.nv.shared._Z16computeMinMaxSumPiS_S_S_Px,"aw",@nobits
	.sectionflags	@""
	.align	8
.nv.shared._Z16computeMinMaxSumPiS_S_S_Px:
	.zero		5120


//--------------------- .nv.shared.reserved.0     --------------------------
	.section	.nv.shared.reserved.0,"aw",@nobits
	.weak		__nv_reservedSMEM_offset_0_alias
	.size		__nv_reservedSMEM_offset_0_alias, 0, 64
	.other		__nv_reservedSMEM_offset_0_alias,@"STO_CUDA_RESERVED_SHARED STV_DEFAULT"
__nv_reservedSMEM_offset_0_alias:
	.zero		0
	.zero		64


//--------------------- .nv.constant0._Z16computeMinMaxSumPiS_S_S_Px --------------------------
	.section	.nv.constant0._Z16computeMinMaxSumPiS_S_S_Px,"a",@progbits
	.sectionflags	@""
	.align	4
.nv.constant0._Z16computeMinMaxSumPiS_S_S_Px:
	.zero		936


//--------------------- SYMBOLS --------------------------

	.type		.nv.reservedSmem.offset0,@object
	.size		.nv.reservedSmem.offset0,0x4
	.type		.nv.reservedSmem.cap,@object
	.size		.nv.reservedSmem.cap,0x4
